//
// Generated by NVIDIA NVVM Compiler
//
// Compiler Build ID: CL-36424714
// Cuda compilation tools, release 13.0, V13.0.88
// Based on NVVM 20.0.0
//

.version 9.0
.target sm_100
.address_size 64

	// .globl	_Z4fillPim

.visible .entry _Z4fillPim(
	.param .u64 .ptr .align 1 _Z4fillPim_param_0,
	.param .u64 _Z4fillPim_param_1
)
{
	.reg .pred 	%p<2>;
	.reg .b32 	%r<5>;
	.reg .b64 	%rd<7>;

	ld.param.u64 	%rd2, [_Z4fillPim_param_0];
	ld.param.u64 	%rd3, [_Z4fillPim_param_1];
	mov.u32 	%r2, %ctaid.x;
	mov.u32 	%r3, %ntid.x;
	mov.u32 	%r4, %tid.x;
	mad.lo.s32 	%r1, %r2, %r3, %r4;
	cvt.u64.u32 	%rd1, %r1;
	setp.le.u64 	%p1, %rd3, %rd1;
	@%p1 bra 	$L__BB0_2;
	cvta.to.global.u64 	%rd4, %rd2;
	shl.b64 	%rd5, %rd1, 2;
	add.s64 	%rd6, %rd4, %rd5;
	st.global.u32 	[%rd6], %r1;
$L__BB0_2:
	ret;

}


// ===== COMPILED SASS (sm_100) =====

	.target	sm_100

	.elftype	@"ET_EXEC"


//--------------------- .note.nv.tkinfo           --------------------------
	.section	.note.nv.tkinfo,"",@"SHT_NOTE"
	.sectionflags	@"SHF_NOTE_NV_TKINFO"
	.tkinfo
        /*0018*/ 	.word	0x00000002
        /*0030*/ 	.string	""
        /*0030*/ 	.string	"ptxas"
        /*0030*/ 	.string	"Cuda compilation tools, release 13.0, V13.0.88"
        /*0030*/ 	.string	"Build cuda_13.0.r13.0/compiler.36424714_0"
        /*0030*/ 	.string	"-arch sm_100 -m 64 "



//--------------------- .note.nv.cuinfo           --------------------------
	.section	.note.nv.cuinfo,"",@"SHT_NOTE"
	.sectionflags	@"SHF_NOTE_NV_CUINFO"
        /*0018*/ 	.short	0x0002
        /*001a*/ 	.short	0x0064
        /*001c*/ 	.short	0x0082
	.zero		2


//--------------------- .nv.info                  --------------------------
	.section	.nv.info,"",@"SHT_CUDA_INFO"
	.align	4


	//----- nvinfo : EIATTR_REGCOUNT
	.align		4
        /*0000*/ 	.byte	0x04, 0x2f
        /*0002*/ 	.short	(.L_1 - .L_0)
	.align		4
.L_0:
        /*0004*/ 	.word	index@(_Z4fillPim)
        /*0008*/ 	.word	0x00000008


	//----- nvinfo : EIATTR_FRAME_SIZE
	.align		4
.L_1:
        /*000c*/ 	.byte	0x04, 0x11
        /*000e*/ 	.short	(.L_3 - .L_2)
	.align		4
.L_2:
        /*0010*/ 	.word	index@(_Z4fillPim)
        /*0014*/ 	.word	0x00000000


	//----- nvinfo : EIATTR_MIN_STACK_SIZE
	.align		4
.L_3:
        /*0018*/ 	.byte	0x04, 0x12
        /*001a*/ 	.short	(.L_5 - .L_4)
	.align		4
.L_4:
        /*001c*/ 	.word	index@(_Z4fillPim)
        /*0020*/ 	.word	0x00000000
.L_5:


//--------------------- .nv.compat                --------------------------
	.section	.nv.compat,"",@"SHT_CUDA_COMPAT_INFO"
	.align	4
        /*0000*/ 	.byte	0x02, 0x09, 0x00, 0x00, 0x02, 0x02, 0x01, 0x00, 0x02, 0x05, 0x05, 0x00, 0x03, 0x07, 0x01, 0x01
        /*0010*/ 	.byte	0x02, 0x03, 0x00, 0x00, 0x02, 0x06, 0x01, 0x00, 0x04, 0x0b, 0x08, 0x00, 0x09, 0x00, 0x00, 0x00
        /*0020*/ 	.byte	0x00, 0x00, 0x00, 0x00


//--------------------- .nv.info._Z4fillPim       --------------------------
	.section	.nv.info._Z4fillPim,"",@"SHT_CUDA_INFO"
	.sectionflags	@""
	.align	4


	//----- nvinfo : EIATTR_CUDA_API_VERSION
	.align		4
        /*0000*/ 	.byte	0x04, 0x37
        /*0002*/ 	.short	(.L_7 - .L_6)
.L_6:
        /*0004*/ 	.word	0x00000082


	//----- nvinfo : EIATTR_KPARAM_INFO
	.align		4
.L_7:
        /*0008*/ 	.byte	0x04, 0x17
        /*000a*/ 	.short	(.L_9 - .L_8)
.L_8:
        /*000c*/ 	.word	0x00000000
        /*0010*/ 	.short	0x0001
        /*0012*/ 	.short	0x0008
        /*0014*/ 	.byte	0x00, 0xf0, 0x21, 0x00


	//----- nvinfo : EIATTR_KPARAM_INFO
	.align		4
.L_9:
        /*0018*/ 	.byte	0x04, 0x17
        /*001a*/ 	.short	(.L_11 - .L_10)
.L_10:
        /*001c*/ 	.word	0x00000000
        /*0020*/ 	.short	0x0000
        /*0022*/ 	.short	0x0000
        /*0024*/ 	.byte	0x00, 0xf5, 0x21, 0x00


	//----- nvinfo : EIATTR_SPARSE_MMA_MASK
	.align		4
.L_11:
        /*0028*/ 	.byte	0x03, 0x50
        /*002a*/ 	.short	0x0000


	//----- nvinfo : EIATTR_MAXREG_COUNT
	.align		4
        /*002c*/ 	.byte	0x03, 0x1b
        /*002e*/ 	.short	0x00ff


	//----- nvinfo : EIATTR_MERCURY_ISA_VERSION
	.align		4
        /*0030*/ 	.byte	0x03, 0x5f
        /*0032*/ 	.short	0x0101


	//----- nvinfo : EIATTR_VRC_CTA_INIT_COUNT
	.align		4
        /*0034*/ 	.byte	0x02, 0x4a
	.zero		1
	.zero		1


	//----- nvinfo : EIATTR_EXIT_INSTR_OFFSETS
	.align		4
        /*0038*/ 	.byte	0x04, 0x1c
        /*003a*/ 	.short	(.L_13 - .L_12)


	//   ....[0]....
.L_12:
        /*003c*/ 	.word	0x00000080


	//   ....[1]....
        /*0040*/ 	.word	0x000000e0


	//----- nvinfo : EIATTR_CBANK_PARAM_SIZE
	.align		4
.L_13:
        /*0044*/ 	.byte	0x03, 0x19
        /*0046*/ 	.short	0x0010


	//----- nvinfo : EIATTR_PARAM_CBANK
	.align		4
        /*0048*/ 	.byte	0x04, 0x0a
        /*004a*/ 	.short	(.L_15 - .L_14)
	.align		4
.L_14:
        /*004c*/ 	.word	index@(.nv.constant0._Z4fillPim)
        /*0050*/ 	.short	0x0380
        /*0052*/ 	.short	0x0010


	//----- nvinfo : EIATTR_SW_WAR
	.align		4
.L_15:
        /*0054*/ 	.byte	0x04, 0x36
        /*0056*/ 	.short	(.L_17 - .L_16)
.L_16:
        /*0058*/ 	.word	0x00000008
.L_17:


//--------------------- .nv.callgraph             --------------------------
	.section	.nv.callgraph,"",@"SHT_CUDA_CALLGRAPH"
	.align	4
	.sectionentsize	8
	.align		4
        /*0000*/ 	.word	0x00000000
	.align		4
        /*0004*/ 	.word	0xffffffff
	.align		4
        /*0008*/ 	.word	0x00000000
	.align		4
        /*000c*/ 	.word	0xfffffffe
	.align		4
        /*0010*/ 	.word	0x00000000
	.align		4
        /*0014*/ 	.word	0xfffffffd
	.align		4
        /*0018*/ 	.word	0x00000000
	.align		4
        /*001c*/ 	.word	0xfffffffc


//--------------------- .text._Z4fillPim          --------------------------
	.section	.text._Z4fillPim,"ax",@progbits
	.align	128
        .global         _Z4fillPim
        .type           _Z4fillPim,@function
        .size           _Z4fillPim,(.L_x_1 - _Z4fillPim)
        .other          _Z4fillPim,@"STO_CUDA_ENTRY STV_DEFAULT"
_Z4fillPim:
.text._Z4fillPim:
[----:B------:R-:W-:Y:S01]  /*0000*/  LDC R1, c[0x0][0x37c] ;  /* 0x0000df00ff017b82 */ /* 0x000fe20000000800 */
[----:B------:R-:W0:Y:S07]  /*0010*/  S2R R0, SR_TID.X ;  /* 0x0000000000007919 */ /* 0x000e2e0000002100 */
[----:B------:R-:W0:Y:S01]  /*0020*/  S2UR UR4, SR_CTAID.X ;  /* 0x00000000000479c3 */ /* 0x000e220000002500 */
[----:B------:R-:W1:Y:S07]  /*0030*/  LDCU.64 UR6, c[0x0][0x388] ;  /* 0x00007100ff0677ac */ /* 0x000e6e0008000a00 */
[----:B------:R-:W0:Y:S02]  /*0040*/  LDC R5, c[0x0][0x360] ;  /* 0x0000d800ff057b82 */ /* 0x000e240000000800 */
[----:B0-----:R-:W-:-:S05]  /*0050*/  IMAD R5, R5, UR4, R0 ;  /* 0x0000000405057c24 */ /* 0x001fca000f8e0200 */
[----:B-1----:R-:W-:-:S04]  /*0060*/  ISETP.GE.U32.AND P0, PT, R5, UR6, PT ;  /* 0x0000000605007c0c */ /* 0x002fc8000bf06070 */
[----:B------:R-:W-:-:S13]  /*0070*/  ISETP.GE.U32.AND.EX P0, PT, RZ, UR7, PT, P0 ;  /* 0x00000007ff007c0c */ /* 0x000fda000bf06100 */
[----:B------:R-:W-:Y:S05]  /*0080*/  @P0 EXIT ;  /* 0x000000000000094d */ /* 0x000fea0003800000 */
[----:B------:R-:W0:Y:S01]  /*0090*/  LDCU.64 UR6, c[0x0][0x380] ;  /* 0x00007000ff0677ac */ /* 0x000e220008000a00 */
[----:B------:R-:W1:Y:S01]  /*00a0*/  LDCU.64 UR4, c[0x0][0x358] ;  /* 0x00006b00ff0477ac */ /* 0x000e620008000a00 */
[----:B0-----:R-:W-:-:S04]  /*00b0*/  LEA R2, P0, R5, UR6, 0x2 ;  /* 0x0000000605027c11 */ /* 0x001fc8000f8010ff */
[----:B------:R-:W-:-:S05]  /*00c0*/  LEA.HI.X R3, R5, UR7, RZ, 0x2, P0 ;  /* 0x0000000705037c11 */ /* 0x000fca00080f14ff */
[----:B-1----:R-:W-:Y:S01]  /*00d0*/  STG.E desc[UR4][R2.64], R5 ;  /* 0x0000000502007986 */ /* 0x002fe2000c101904 */
[----:B------:R-:W-:Y:S05]  /*00e0*/  EXIT ;  /* 0x000000000000794d */ /* 0x000fea0003800000 */
.L_x_0:
[----:B------:R-:W-:-:S00]  /*00f0*/  BRA `(.L_x_0) ;  /* 0xfffffffc00fc7947 */ /* 0x000fc0000383ffff */
[----:B------:R-:W-:-:S00]  /*0100*/  NOP ;  /* 0x0000000000007918 */ /* 0x000fc00000000000 */
[----:B------:R-:W-:-:S00]  /*0110*/  NOP ;  /* 0x0000000000007918 */ /* 0x000fc00000000000 */
[----:B------:R-:W-:-:S00]  /*0120*/  NOP ;  /* 0x0000000000007918 */ /* 0x000fc00000000000 */
[----:B------:R-:W-:-:S00]  /*0130*/  NOP ;  /* 0x0000000000007918 */ /* 0x000fc00000000000 */
[----:B------:R-:W-:-:S00]  /*0140*/  NOP ;  /* 0x0000000000007918 */ /* 0x000fc00000000000 */
[----:B------:R-:W-:-:S00]  /*0150*/  NOP ;  /* 0x0000000000007918 */ /* 0x000fc00000000000 */
[----:B------:R-:W-:-:S00]  /*0160*/  NOP ;  /* 0x0000000000007918 */ /* 0x000fc00000000000 */
[----:B------:R-:W-:-:S00]  /*0170*/  NOP ;  /* 0x0000000000007918 */ /* 0x000fc00000000000 */
.L_x_1:


//--------------------- .nv.shared.reserved.0     --------------------------
	.section	.nv.shared.reserved.0,"aw",@nobits
	.weak		__nv_reservedSMEM_offset_0_alias
	.size		__nv_reservedSMEM_offset_0_alias, 0, 64
	.other		__nv_reservedSMEM_offset_0_alias,@"STO_CUDA_RESERVED_SHARED STV_DEFAULT"
__nv_reservedSMEM_offset_0_alias:
	.zero		0
	.zero		64


//--------------------- .nv.constant0._Z4fillPim  --------------------------
	.section	.nv.constant0._Z4fillPim,"a",@progbits
	.sectionflags	@""
	.align	4
.nv.constant0._Z4fillPim:
	.zero		912


//--------------------- SYMBOLS --------------------------

	.type		.nv.reservedSmem.offset0,@object
	.size		.nv.reservedSmem.offset0,0x4
